//
// Generated by NVIDIA NVVM Compiler
//
// Compiler Build ID: CL-36424714
// Cuda compilation tools, release 13.0, V13.0.88
// Based on NVVM 20.0.0
//

.version 9.0
.target sm_100
.address_size 64

	// .globl	_Z11forceKernelPdS_S_S_S_S_S_m
// _ZZ11forceKernelPdS_S_S_S_S_S_mE1x has been demoted
// _ZZ11forceKernelPdS_S_S_S_S_S_mE1y has been demoted
// _ZZ11forceKernelPdS_S_S_S_S_S_mE1z has been demoted
// _ZZ11forceKernelPdS_S_S_S_S_S_mE1m has been demoted

.visible .entry _Z11forceKernelPdS_S_S_S_S_S_m(
	.param .u64 .ptr .align 1 _Z11forceKernelPdS_S_S_S_S_S_m_param_0,
	.param .u64 .ptr .align 1 _Z11forceKernelPdS_S_S_S_S_S_m_param_1,
	.param .u64 .ptr .align 1 _Z11forceKernelPdS_S_S_S_S_S_m_param_2,
	.param .u64 .ptr .align 1 _Z11forceKernelPdS_S_S_S_S_S_m_param_3,
	.param .u64 .ptr .align 1 _Z11forceKernelPdS_S_S_S_S_S_m_param_4,
	.param .u64 .ptr .align 1 _Z11forceKernelPdS_S_S_S_S_S_m_param_5,
	.param .u64 .ptr .align 1 _Z11forceKernelPdS_S_S_S_S_S_m_param_6,
	.param .u64 _Z11forceKernelPdS_S_S_S_S_S_m_param_7
)
{
	.reg .pred 	%p<4>;
	.reg .b32 	%r<33>;
	.reg .b64 	%rd<43>;
	.reg .b64 	%fd<333>;
	// demoted variable
	.shared .align 8 .b8 _ZZ11forceKernelPdS_S_S_S_S_S_mE1x[8192];
	// demoted variable
	.shared .align 8 .b8 _ZZ11forceKernelPdS_S_S_S_S_S_mE1y[8192];
	// demoted variable
	.shared .align 8 .b8 _ZZ11forceKernelPdS_S_S_S_S_S_mE1z[8192];
	// demoted variable
	.shared .align 8 .b8 _ZZ11forceKernelPdS_S_S_S_S_S_mE1m[8192];
	ld.param.u64 	%rd13, [_Z11forceKernelPdS_S_S_S_S_S_m_param_0];
	ld.param.u64 	%rd14, [_Z11forceKernelPdS_S_S_S_S_S_m_param_1];
	ld.param.u64 	%rd15, [_Z11forceKernelPdS_S_S_S_S_S_m_param_2];
	ld.param.u64 	%rd16, [_Z11forceKernelPdS_S_S_S_S_S_m_param_3];
	ld.param.u64 	%rd12, [_Z11forceKernelPdS_S_S_S_S_S_m_param_7];
	cvta.to.global.u64 	%rd1, %rd16;
	cvta.to.global.u64 	%rd2, %rd15;
	cvta.to.global.u64 	%rd3, %rd14;
	cvta.to.global.u64 	%rd4, %rd13;
	mov.u32 	%r12, %ctaid.x;
	mov.u32 	%r13, %ntid.x;
	mov.u32 	%r1, %tid.x;
	mad.lo.s32 	%r2, %r12, %r13, %r1;
	setp.eq.s64 	%p1, %rd12, 0;
	mov.f64 	%fd329, 0d0000000000000000;
	mov.f64 	%fd328, %fd329;
	mov.f64 	%fd327, %fd329;
	@%p1 bra 	$L__BB0_5;
	mul.wide.u32 	%rd18, %r2, 8;
	add.s64 	%rd19, %rd4, %rd18;
	ld.global.f64 	%fd1, [%rd19];
	add.s64 	%rd20, %rd3, %rd18;
	ld.global.f64 	%fd2, [%rd20];
	add.s64 	%rd21, %rd2, %rd18;
	ld.global.f64 	%fd3, [%rd21];
	add.s64 	%rd22, %rd1, %rd18;
	ld.global.f64 	%fd4, [%rd22];
	shl.b32 	%r14, %r1, 3;
	mov.u32 	%r15, _ZZ11forceKernelPdS_S_S_S_S_S_mE1z;
	add.s32 	%r3, %r15, %r14;
	mov.f64 	%fd327, 0d0000000000000000;
	mov.b64 	%rd41, 0;
	mov.u32 	%r22, _ZZ11forceKernelPdS_S_S_S_S_S_mE1x;
	mov.f64 	%fd328, %fd327;
	mov.f64 	%fd329, %fd327;
$L__BB0_2:
	cvt.u64.u32 	%rd24, %r1;
	add.s64 	%rd25, %rd41, %rd24;
	shl.b64 	%rd26, %rd25, 3;
	add.s64 	%rd27, %rd4, %rd26;
	ld.global.f64 	%fd19, [%rd27];
	add.s32 	%r23, %r22, %r14;
	st.shared.f64 	[%r23], %fd19;
	add.s64 	%rd28, %rd3, %rd26;
	ld.global.f64 	%fd20, [%rd28];
	mov.u32 	%r24, _ZZ11forceKernelPdS_S_S_S_S_S_mE1y;
	add.s32 	%r25, %r24, %r14;
	st.shared.f64 	[%r25], %fd20;
	add.s64 	%rd29, %rd2, %rd26;
	ld.global.f64 	%fd21, [%rd29];
	st.shared.f64 	[%r3], %fd21;
	add.s64 	%rd30, %rd1, %rd26;
	ld.global.f64 	%fd22, [%rd30];
	mov.u32 	%r26, _ZZ11forceKernelPdS_S_S_S_S_S_mE1m;
	add.s32 	%r27, %r26, %r14;
	st.shared.f64 	[%r27], %fd22;
	bar.sync 	0;
	add.s32 	%r32, %r22, 64;
	add.s32 	%r31, %r24, 64;
	mov.u32 	%r28, _ZZ11forceKernelPdS_S_S_S_S_S_mE1z;
	add.s32 	%r30, %r28, 64;
	add.s32 	%r29, %r26, 64;
	mov.b64 	%rd42, 1024;
$L__BB0_3:
	.pragma "nounroll";
	ld.shared.f64 	%fd23, [%r32+-64];
	sub.f64 	%fd24, %fd1, %fd23;
	ld.shared.f64 	%fd25, [%r31+-64];
	sub.f64 	%fd26, %fd2, %fd25;
	ld.shared.f64 	%fd27, [%r30+-64];
	sub.f64 	%fd28, %fd3, %fd27;
	mul.f64 	%fd29, %fd26, %fd26;
	fma.rn.f64 	%fd30, %fd24, %fd24, %fd29;
	fma.rn.f64 	%fd31, %fd28, %fd28, %fd30;
	add.f64 	%fd32, %fd31, 0d3C9CD2B297D889BC;
	rsqrt.approx.f64 	%fd33, %fd32;
	ld.shared.f64 	%fd34, [%r29+-64];
	mul.f64 	%fd35, %fd4, %fd34;
	mul.f64 	%fd36, %fd33, %fd33;
	mul.f64 	%fd37, %fd33, %fd36;
	mul.f64 	%fd38, %fd35, %fd37;
	fma.rn.f64 	%fd39, %fd24, %fd38, %fd329;
	fma.rn.f64 	%fd40, %fd26, %fd38, %fd328;
	fma.rn.f64 	%fd41, %fd28, %fd38, %fd327;
	ld.shared.f64 	%fd42, [%r32+-56];
	sub.f64 	%fd43, %fd1, %fd42;
	ld.shared.f64 	%fd44, [%r31+-56];
	sub.f64 	%fd45, %fd2, %fd44;
	ld.shared.f64 	%fd46, [%r30+-56];
	sub.f64 	%fd47, %fd3, %fd46;
	mul.f64 	%fd48, %fd45, %fd45;
	fma.rn.f64 	%fd49, %fd43, %fd43, %fd48;
	fma.rn.f64 	%fd50, %fd47, %fd47, %fd49;
	add.f64 	%fd51, %fd50, 0d3C9CD2B297D889BC;
	rsqrt.approx.f64 	%fd52, %fd51;
	ld.shared.f64 	%fd53, [%r29+-56];
	mul.f64 	%fd54, %fd4, %fd53;
	mul.f64 	%fd55, %fd52, %fd52;
	mul.f64 	%fd56, %fd52, %fd55;
	mul.f64 	%fd57, %fd54, %fd56;
	fma.rn.f64 	%fd58, %fd43, %fd57, %fd39;
	fma.rn.f64 	%fd59, %fd45, %fd57, %fd40;
	fma.rn.f64 	%fd60, %fd47, %fd57, %fd41;
	ld.shared.f64 	%fd61, [%r32+-48];
	sub.f64 	%fd62, %fd1, %fd61;
	ld.shared.f64 	%fd63, [%r31+-48];
	sub.f64 	%fd64, %fd2, %fd63;
	ld.shared.f64 	%fd65, [%r30+-48];
	sub.f64 	%fd66, %fd3, %fd65;
	mul.f64 	%fd67, %fd64, %fd64;
	fma.rn.f64 	%fd68, %fd62, %fd62, %fd67;
	fma.rn.f64 	%fd69, %fd66, %fd66, %fd68;
	add.f64 	%fd70, %fd69, 0d3C9CD2B297D889BC;
	rsqrt.approx.f64 	%fd71, %fd70;
	ld.shared.f64 	%fd72, [%r29+-48];
	mul.f64 	%fd73, %fd4, %fd72;
	mul.f64 	%fd74, %fd71, %fd71;
	mul.f64 	%fd75, %fd71, %fd74;
	mul.f64 	%fd76, %fd73, %fd75;
	fma.rn.f64 	%fd77, %fd62, %fd76, %fd58;
	fma.rn.f64 	%fd78, %fd64, %fd76, %fd59;
	fma.rn.f64 	%fd79, %fd66, %fd76, %fd60;
	ld.shared.f64 	%fd80, [%r32+-40];
	sub.f64 	%fd81, %fd1, %fd80;
	ld.shared.f64 	%fd82, [%r31+-40];
	sub.f64 	%fd83, %fd2, %fd82;
	ld.shared.f64 	%fd84, [%r30+-40];
	sub.f64 	%fd85, %fd3, %fd84;
	mul.f64 	%fd86, %fd83, %fd83;
	fma.rn.f64 	%fd87, %fd81, %fd81, %fd86;
	fma.rn.f64 	%fd88, %fd85, %fd85, %fd87;
	add.f64 	%fd89, %fd88, 0d3C9CD2B297D889BC;
	rsqrt.approx.f64 	%fd90, %fd89;
	ld.shared.f64 	%fd91, [%r29+-40];
	mul.f64 	%fd92, %fd4, %fd91;
	mul.f64 	%fd93, %fd90, %fd90;
	mul.f64 	%fd94, %fd90, %fd93;
	mul.f64 	%fd95, %fd92, %fd94;
	fma.rn.f64 	%fd96, %fd81, %fd95, %fd77;
	fma.rn.f64 	%fd97, %fd83, %fd95, %fd78;
	fma.rn.f64 	%fd98, %fd85, %fd95, %fd79;
	ld.shared.f64 	%fd99, [%r32+-32];
	sub.f64 	%fd100, %fd1, %fd99;
	ld.shared.f64 	%fd101, [%r31+-32];
	sub.f64 	%fd102, %fd2, %fd101;
	ld.shared.f64 	%fd103, [%r30+-32];
	sub.f64 	%fd104, %fd3, %fd103;
	mul.f64 	%fd105, %fd102, %fd102;
	fma.rn.f64 	%fd106, %fd100, %fd100, %fd105;
	fma.rn.f64 	%fd107, %fd104, %fd104, %fd106;
	add.f64 	%fd108, %fd107, 0d3C9CD2B297D889BC;
	rsqrt.approx.f64 	%fd109, %fd108;
	ld.shared.f64 	%fd110, [%r29+-32];
	mul.f64 	%fd111, %fd4, %fd110;
	mul.f64 	%fd112, %fd109, %fd109;
	mul.f64 	%fd113, %fd109, %fd112;
	mul.f64 	%fd114, %fd111, %fd113;
	fma.rn.f64 	%fd115, %fd100, %fd114, %fd96;
	fma.rn.f64 	%fd116, %fd102, %fd114, %fd97;
	fma.rn.f64 	%fd117, %fd104, %fd114, %fd98;
	ld.shared.f64 	%fd118, [%r32+-24];
	sub.f64 	%fd119, %fd1, %fd118;
	ld.shared.f64 	%fd120, [%r31+-24];
	sub.f64 	%fd121, %fd2, %fd120;
	ld.shared.f64 	%fd122, [%r30+-24];
	sub.f64 	%fd123, %fd3, %fd122;
	mul.f64 	%fd124, %fd121, %fd121;
	fma.rn.f64 	%fd125, %fd119, %fd119, %fd124;
	fma.rn.f64 	%fd126, %fd123, %fd123, %fd125;
	add.f64 	%fd127, %fd126, 0d3C9CD2B297D889BC;
	rsqrt.approx.f64 	%fd128, %fd127;
	ld.shared.f64 	%fd129, [%r29+-24];
	mul.f64 	%fd130, %fd4, %fd129;
	mul.f64 	%fd131, %fd128, %fd128;
	mul.f64 	%fd132, %fd128, %fd131;
	mul.f64 	%fd133, %fd130, %fd132;
	fma.rn.f64 	%fd134, %fd119, %fd133, %fd115;
	fma.rn.f64 	%fd135, %fd121, %fd133, %fd116;
	fma.rn.f64 	%fd136, %fd123, %fd133, %fd117;
	ld.shared.f64 	%fd137, [%r32+-16];
	sub.f64 	%fd138, %fd1, %fd137;
	ld.shared.f64 	%fd139, [%r31+-16];
	sub.f64 	%fd140, %fd2, %fd139;
	ld.shared.f64 	%fd141, [%r30+-16];
	sub.f64 	%fd142, %fd3, %fd141;
	mul.f64 	%fd143, %fd140, %fd140;
	fma.rn.f64 	%fd144, %fd138, %fd138, %fd143;
	fma.rn.f64 	%fd145, %fd142, %fd142, %fd144;
	add.f64 	%fd146, %fd145, 0d3C9CD2B297D889BC;
	rsqrt.approx.f64 	%fd147, %fd146;
	ld.shared.f64 	%fd148, [%r29+-16];
	mul.f64 	%fd149, %fd4, %fd148;
	mul.f64 	%fd150, %fd147, %fd147;
	mul.f64 	%fd151, %fd147, %fd150;
	mul.f64 	%fd152, %fd149, %fd151;
	fma.rn.f64 	%fd153, %fd138, %fd152, %fd134;
	fma.rn.f64 	%fd154, %fd140, %fd152, %fd135;
	fma.rn.f64 	%fd155, %fd142, %fd152, %fd136;
	ld.shared.f64 	%fd156, [%r32+-8];
	sub.f64 	%fd157, %fd1, %fd156;
	ld.shared.f64 	%fd158, [%r31+-8];
	sub.f64 	%fd159, %fd2, %fd158;
	ld.shared.f64 	%fd160, [%r30+-8];
	sub.f64 	%fd161, %fd3, %fd160;
	mul.f64 	%fd162, %fd159, %fd159;
	fma.rn.f64 	%fd163, %fd157, %fd157, %fd162;
	fma.rn.f64 	%fd164, %fd161, %fd161, %fd163;
	add.f64 	%fd165, %fd164, 0d3C9CD2B297D889BC;
	rsqrt.approx.f64 	%fd166, %fd165;
	ld.shared.f64 	%fd167, [%r29+-8];
	mul.f64 	%fd168, %fd4, %fd167;
	mul.f64 	%fd169, %fd166, %fd166;
	mul.f64 	%fd170, %fd166, %fd169;
	mul.f64 	%fd171, %fd168, %fd170;
	fma.rn.f64 	%fd172, %fd157, %fd171, %fd153;
	fma.rn.f64 	%fd173, %fd159, %fd171, %fd154;
	fma.rn.f64 	%fd174, %fd161, %fd171, %fd155;
	ld.shared.f64 	%fd175, [%r32];
	sub.f64 	%fd176, %fd1, %fd175;
	ld.shared.f64 	%fd177, [%r31];
	sub.f64 	%fd178, %fd2, %fd177;
	ld.shared.f64 	%fd179, [%r30];
	sub.f64 	%fd180, %fd3, %fd179;
	mul.f64 	%fd181, %fd178, %fd178;
	fma.rn.f64 	%fd182, %fd176, %fd176, %fd181;
	fma.rn.f64 	%fd183, %fd180, %fd180, %fd182;
	add.f64 	%fd184, %fd183, 0d3C9CD2B297D889BC;
	rsqrt.approx.f64 	%fd185, %fd184;
	ld.shared.f64 	%fd186, [%r29];
	mul.f64 	%fd187, %fd4, %fd186;
	mul.f64 	%fd188, %fd185, %fd185;
	mul.f64 	%fd189, %fd185, %fd188;
	mul.f64 	%fd190, %fd187, %fd189;
	fma.rn.f64 	%fd191, %fd176, %fd190, %fd172;
	fma.rn.f64 	%fd192, %fd178, %fd190, %fd173;
	fma.rn.f64 	%fd193, %fd180, %fd190, %fd174;
	ld.shared.f64 	%fd194, [%r32+8];
	sub.f64 	%fd195, %fd1, %fd194;
	ld.shared.f64 	%fd196, [%r31+8];
	sub.f64 	%fd197, %fd2, %fd196;
	ld.shared.f64 	%fd198, [%r30+8];
	sub.f64 	%fd199, %fd3, %fd198;
	mul.f64 	%fd200, %fd197, %fd197;
	fma.rn.f64 	%fd201, %fd195, %fd195, %fd200;
	fma.rn.f64 	%fd202, %fd199, %fd199, %fd201;
	add.f64 	%fd203, %fd202, 0d3C9CD2B297D889BC;
	rsqrt.approx.f64 	%fd204, %fd203;
	ld.shared.f64 	%fd205, [%r29+8];
	mul.f64 	%fd206, %fd4, %fd205;
	mul.f64 	%fd207, %fd204, %fd204;
	mul.f64 	%fd208, %fd204, %fd207;
	mul.f64 	%fd209, %fd206, %fd208;
	fma.rn.f64 	%fd210, %fd195, %fd209, %fd191;
	fma.rn.f64 	%fd211, %fd197, %fd209, %fd192;
	fma.rn.f64 	%fd212, %fd199, %fd209, %fd193;
	ld.shared.f64 	%fd213, [%r32+16];
	sub.f64 	%fd214, %fd1, %fd213;
	ld.shared.f64 	%fd215, [%r31+16];
	sub.f64 	%fd216, %fd2, %fd215;
	ld.shared.f64 	%fd217, [%r30+16];
	sub.f64 	%fd218, %fd3, %fd217;
	mul.f64 	%fd219, %fd216, %fd216;
	fma.rn.f64 	%fd220, %fd214, %fd214, %fd219;
	fma.rn.f64 	%fd221, %fd218, %fd218, %fd220;
	add.f64 	%fd222, %fd221, 0d3C9CD2B297D889BC;
	rsqrt.approx.f64 	%fd223, %fd222;
	ld.shared.f64 	%fd224, [%r29+16];
	mul.f64 	%fd225, %fd4, %fd224;
	mul.f64 	%fd226, %fd223, %fd223;
	mul.f64 	%fd227, %fd223, %fd226;
	mul.f64 	%fd228, %fd225, %fd227;
	fma.rn.f64 	%fd229, %fd214, %fd228, %fd210;
	fma.rn.f64 	%fd230, %fd216, %fd228, %fd211;
	fma.rn.f64 	%fd231, %fd218, %fd228, %fd212;
	ld.shared.f64 	%fd232, [%r32+24];
	sub.f64 	%fd233, %fd1, %fd232;
	ld.shared.f64 	%fd234, [%r31+24];
	sub.f64 	%fd235, %fd2, %fd234;
	ld.shared.f64 	%fd236, [%r30+24];
	sub.f64 	%fd237, %fd3, %fd236;
	mul.f64 	%fd238, %fd235, %fd235;
	fma.rn.f64 	%fd239, %fd233, %fd233, %fd238;
	fma.rn.f64 	%fd240, %fd237, %fd237, %fd239;
	add.f64 	%fd241, %fd240, 0d3C9CD2B297D889BC;
	rsqrt.approx.f64 	%fd242, %fd241;
	ld.shared.f64 	%fd243, [%r29+24];
	mul.f64 	%fd244, %fd4, %fd243;
	mul.f64 	%fd245, %fd242, %fd242;
	mul.f64 	%fd246, %fd242, %fd245;
	mul.f64 	%fd247, %fd244, %fd246;
	fma.rn.f64 	%fd248, %fd233, %fd247, %fd229;
	fma.rn.f64 	%fd249, %fd235, %fd247, %fd230;
	fma.rn.f64 	%fd250, %fd237, %fd247, %fd231;
	ld.shared.f64 	%fd251, [%r32+32];
	sub.f64 	%fd252, %fd1, %fd251;
	ld.shared.f64 	%fd253, [%r31+32];
	sub.f64 	%fd254, %fd2, %fd253;
	ld.shared.f64 	%fd255, [%r30+32];
	sub.f64 	%fd256, %fd3, %fd255;
	mul.f64 	%fd257, %fd254, %fd254;
	fma.rn.f64 	%fd258, %fd252, %fd252, %fd257;
	fma.rn.f64 	%fd259, %fd256, %fd256, %fd258;
	add.f64 	%fd260, %fd259, 0d3C9CD2B297D889BC;
	rsqrt.approx.f64 	%fd261, %fd260;
	ld.shared.f64 	%fd262, [%r29+32];
	mul.f64 	%fd263, %fd4, %fd262;
	mul.f64 	%fd264, %fd261, %fd261;
	mul.f64 	%fd265, %fd261, %fd264;
	mul.f64 	%fd266, %fd263, %fd265;
	fma.rn.f64 	%fd267, %fd252, %fd266, %fd248;
	fma.rn.f64 	%fd268, %fd254, %fd266, %fd249;
	fma.rn.f64 	%fd269, %fd256, %fd266, %fd250;
	ld.shared.f64 	%fd270, [%r32+40];
	sub.f64 	%fd271, %fd1, %fd270;
	ld.shared.f64 	%fd272, [%r31+40];
	sub.f64 	%fd273, %fd2, %fd272;
	ld.shared.f64 	%fd274, [%r30+40];
	sub.f64 	%fd275, %fd3, %fd274;
	mul.f64 	%fd276, %fd273, %fd273;
	fma.rn.f64 	%fd277, %fd271, %fd271, %fd276;
	fma.rn.f64 	%fd278, %fd275, %fd275, %fd277;
	add.f64 	%fd279, %fd278, 0d3C9CD2B297D889BC;
	rsqrt.approx.f64 	%fd280, %fd279;
	ld.shared.f64 	%fd281, [%r29+40];
	mul.f64 	%fd282, %fd4, %fd281;
	mul.f64 	%fd283, %fd280, %fd280;
	mul.f64 	%fd284, %fd280, %fd283;
	mul.f64 	%fd285, %fd282, %fd284;
	fma.rn.f64 	%fd286, %fd271, %fd285, %fd267;
	fma.rn.f64 	%fd287, %fd273, %fd285, %fd268;
	fma.rn.f64 	%fd288, %fd275, %fd285, %fd269;
	ld.shared.f64 	%fd289, [%r32+48];
	sub.f64 	%fd290, %fd1, %fd289;
	ld.shared.f64 	%fd291, [%r31+48];
	sub.f64 	%fd292, %fd2, %fd291;
	ld.shared.f64 	%fd293, [%r30+48];
	sub.f64 	%fd294, %fd3, %fd293;
	mul.f64 	%fd295, %fd292, %fd292;
	fma.rn.f64 	%fd296, %fd290, %fd290, %fd295;
	fma.rn.f64 	%fd297, %fd294, %fd294, %fd296;
	add.f64 	%fd298, %fd297, 0d3C9CD2B297D889BC;
	rsqrt.approx.f64 	%fd299, %fd298;
	ld.shared.f64 	%fd300, [%r29+48];
	mul.f64 	%fd301, %fd4, %fd300;
	mul.f64 	%fd302, %fd299, %fd299;
	mul.f64 	%fd303, %fd299, %fd302;
	mul.f64 	%fd304, %fd301, %fd303;
	fma.rn.f64 	%fd305, %fd290, %fd304, %fd286;
	fma.rn.f64 	%fd306, %fd292, %fd304, %fd287;
	fma.rn.f64 	%fd307, %fd294, %fd304, %fd288;
	ld.shared.f64 	%fd308, [%r32+56];
	sub.f64 	%fd309, %fd1, %fd308;
	ld.shared.f64 	%fd310, [%r31+56];
	sub.f64 	%fd311, %fd2, %fd310;
	ld.shared.f64 	%fd312, [%r30+56];
	sub.f64 	%fd313, %fd3, %fd312;
	mul.f64 	%fd314, %fd311, %fd311;
	fma.rn.f64 	%fd315, %fd309, %fd309, %fd314;
	fma.rn.f64 	%fd316, %fd313, %fd313, %fd315;
	add.f64 	%fd317, %fd316, 0d3C9CD2B297D889BC;
	rsqrt.approx.f64 	%fd318, %fd317;
	ld.shared.f64 	%fd319, [%r29+56];
	mul.f64 	%fd320, %fd4, %fd319;
	mul.f64 	%fd321, %fd318, %fd318;
	mul.f64 	%fd322, %fd318, %fd321;
	mul.f64 	%fd323, %fd320, %fd322;
	fma.rn.f64 	%fd329, %fd309, %fd323, %fd305;
	fma.rn.f64 	%fd328, %fd311, %fd323, %fd306;
	fma.rn.f64 	%fd327, %fd313, %fd323, %fd307;
	add.s64 	%rd42, %rd42, -16;
	add.s32 	%r32, %r32, 128;
	add.s32 	%r31, %r31, 128;
	add.s32 	%r30, %r30, 128;
	add.s32 	%r29, %r29, 128;
	setp.ne.s64 	%p2, %rd42, 0;
	@%p2 bra 	$L__BB0_3;
	bar.sync 	0;
	add.s64 	%rd41, %rd41, 1024;
	setp.lt.u64 	%p3, %rd41, %rd12;
	@%p3 bra 	$L__BB0_2;
$L__BB0_5:
	ld.param.u64 	%rd40, [_Z11forceKernelPdS_S_S_S_S_S_m_param_6];
	ld.param.u64 	%rd39, [_Z11forceKernelPdS_S_S_S_S_S_m_param_5];
	ld.param.u64 	%rd38, [_Z11forceKernelPdS_S_S_S_S_S_m_param_4];
	cvta.to.global.u64 	%rd31, %rd38;
	cvta.to.global.u64 	%rd32, %rd39;
	cvta.to.global.u64 	%rd33, %rd40;
	mul.wide.u32 	%rd34, %r2, 8;
	add.s64 	%rd35, %rd31, %rd34;
	st.global.f64 	[%rd35], %fd329;
	add.s64 	%rd36, %rd32, %rd34;
	st.global.f64 	[%rd36], %fd328;
	add.s64 	%rd37, %rd33, %rd34;
	st.global.f64 	[%rd37], %fd327;
	ret;

}


// ===== COMPILED SASS (sm_100) =====

	.target	sm_100

	.elftype	@"ET_EXEC"


//--------------------- .note.nv.tkinfo           --------------------------
	.section	.note.nv.tkinfo,"",@"SHT_NOTE"
	.sectionflags	@"SHF_NOTE_NV_TKINFO"
	.tkinfo
        /*0018*/ 	.word	0x00000002
        /*0030*/ 	.string	""
        /*0030*/ 	.string	"ptxas"
        /*0030*/ 	.string	"Cuda compilation tools, release 13.0, V13.0.88"
        /*0030*/ 	.string	"Build cuda_13.0.r13.0/compiler.36424714_0"
        /*0030*/ 	.string	"-arch sm_100 -m 64 "



//--------------------- .note.nv.cuinfo           --------------------------
	.section	.note.nv.cuinfo,"",@"SHT_NOTE"
	.sectionflags	@"SHF_NOTE_NV_CUINFO"
        /*0018*/ 	.short	0x0002
        /*001a*/ 	.short	0x0064
        /*001c*/ 	.short	0x0082
	.zero		2


//--------------------- .nv.info                  --------------------------
	.section	.nv.info,"",@"SHT_CUDA_INFO"
	.align	4


	//----- nvinfo : EIATTR_REGCOUNT
	.align		4
        /*0000*/ 	.byte	0x04, 0x2f
        /*0002*/ 	.short	(.L_1 - .L_0)
	.align		4
.L_0:
        /*0004*/ 	.word	index@(_Z11forceKernelPdS_S_S_S_S_S_m)
        /*0008*/ 	.word	0x00000028


	//----- nvinfo : EIATTR_FRAME_SIZE
	.align		4
.L_1:
        /*000c*/ 	.byte	0x04, 0x11
        /*000e*/ 	.short	(.L_3 - .L_2)
	.align		4
.L_2:
        /*0010*/ 	.word	index@($__internal_0_$__cuda_sm20_drsqrt_f64_slowpath_v2)
        /*0014*/ 	.word	0x00000000


	//----- nvinfo : EIATTR_FRAME_SIZE
	.align		4
.L_3:
        /*0018*/ 	.byte	0x04, 0x11
        /*001a*/ 	.short	(.L_5 - .L_4)
	.align		4
.L_4:
        /*001c*/ 	.word	index@(_Z11forceKernelPdS_S_S_S_S_S_m)
        /*0020*/ 	.word	0x00000000


	//----- nvinfo : EIATTR_MIN_STACK_SIZE
	.align		4
.L_5:
        /*0024*/ 	.byte	0x04, 0x12
        /*0026*/ 	.short	(.L_7 - .L_6)
	.align		4
.L_6:
        /*0028*/ 	.word	index@(_Z11forceKernelPdS_S_S_S_S_S_m)
        /*002c*/ 	.word	0x00000000
.L_7:


//--------------------- .nv.compat                --------------------------
	.section	.nv.compat,"",@"SHT_CUDA_COMPAT_INFO"
	.align	4
        /*0000*/ 	.byte	0x02, 0x09, 0x00, 0x00, 0x02, 0x02, 0x01, 0x00, 0x02, 0x05, 0x05, 0x00, 0x03, 0x07, 0x01, 0x01
        /*0010*/ 	.byte	0x02, 0x03, 0x00, 0x00, 0x02, 0x06, 0x01, 0x00, 0x04, 0x0b, 0x08, 0x00, 0x01, 0x00, 0x00, 0x00
        /*0020*/ 	.byte	0x00, 0x00, 0x00, 0x00


//--------------------- .nv.info._Z11forceKernelPdS_S_S_S_S_S_m --------------------------
	.section	.nv.info._Z11forceKernelPdS_S_S_S_S_S_m,"",@"SHT_CUDA_INFO"
	.sectionflags	@""
	.align	4


	//----- nvinfo : EIATTR_CUDA_API_VERSION
	.align		4
        /*0000*/ 	.byte	0x04, 0x37
        /*0002*/ 	.short	(.L_9 - .L_8)
.L_8:
        /*0004*/ 	.word	0x00000082


	//----- nvinfo : EIATTR_KPARAM_INFO
	.align		4
.L_9:
        /*0008*/ 	.byte	0x04, 0x17
        /*000a*/ 	.short	(.L_11 - .L_10)
.L_10:
        /*000c*/ 	.word	0x00000000
        /*0010*/ 	.short	0x0007
        /*0012*/ 	.short	0x0038
        /*0014*/ 	.byte	0x00, 0xf0, 0x21, 0x00


	//----- nvinfo : EIATTR_KPARAM_INFO
	.align		4
.L_11:
        /*0018*/ 	.byte	0x04, 0x17
        /*001a*/ 	.short	(.L_13 - .L_12)
.L_12:
        /*001c*/ 	.word	0x00000000
        /*0020*/ 	.short	0x0006
        /*0022*/ 	.short	0x0030
        /*0024*/ 	.byte	0x00, 0xf5, 0x21, 0x00


	//----- nvinfo : EIATTR_KPARAM_INFO
	.align		4
.L_13:
        /*0028*/ 	.byte	0x04, 0x17
        /*002a*/ 	.short	(.L_15 - .L_14)
.L_14:
        /*002c*/ 	.word	0x00000000
        /*0030*/ 	.short	0x0005
        /*0032*/ 	.short	0x0028
        /*0034*/ 	.byte	0x00, 0xf5, 0x21, 0x00


	//----- nvinfo : EIATTR_KPARAM_INFO
	.align		4
.L_15:
        /*0038*/ 	.byte	0x04, 0x17
        /*003a*/ 	.short	(.L_17 - .L_16)
.L_16:
        /*003c*/ 	.word	0x00000000
        /*0040*/ 	.short	0x0004
        /*0042*/ 	.short	0x0020
        /*0044*/ 	.byte	0x00, 0xf5, 0x21, 0x00


	//----- nvinfo : EIATTR_KPARAM_INFO
	.align		4
.L_17:
        /*0048*/ 	.byte	0x04, 0x17
        /*004a*/ 	.short	(.L_19 - .L_18)
.L_18:
        /*004c*/ 	.word	0x00000000
        /*0050*/ 	.short	0x0003
        /*0052*/ 	.short	0x0018
        /*0054*/ 	.byte	0x00, 0xf5, 0x21, 0x00


	//----- nvinfo : EIATTR_KPARAM_INFO
	.align		4
.L_19:
        /*0058*/ 	.byte	0x04, 0x17
        /*005a*/ 	.short	(.L_21 - .L_20)
.L_20:
        /*005c*/ 	.word	0x00000000
        /*0060*/ 	.short	0x0002
        /*0062*/ 	.short	0x0010
        /*0064*/ 	.byte	0x00, 0xf5, 0x21, 0x00


	//----- nvinfo : EIATTR_KPARAM_INFO
	.align		4
.L_21:
        /*0068*/ 	.byte	0x04, 0x17
        /*006a*/ 	.short	(.L_23 - .L_22)
.L_22:
        /*006c*/ 	.word	0x00000000
        /*0070*/ 	.short	0x0001
        /*0072*/ 	.short	0x0008
        /*0074*/ 	.byte	0x00, 0xf5, 0x21, 0x00


	//----- nvinfo : EIATTR_KPARAM_INFO
	.align		4
.L_23:
        /*0078*/ 	.byte	0x04, 0x17
        /*007a*/ 	.short	(.L_25 - .L_24)
.L_24:
        /*007c*/ 	.word	0x00000000
        /*0080*/ 	.short	0x0000
        /*0082*/ 	.short	0x0000
        /*0084*/ 	.byte	0x00, 0xf5, 0x21, 0x00


	//----- nvinfo : EIATTR_SPARSE_MMA_MASK
	.align		4
.L_25:
        /*0088*/ 	.byte	0x03, 0x50
        /*008a*/ 	.short	0x0000


	//----- nvinfo : EIATTR_MAXREG_COUNT
	.align		4
        /*008c*/ 	.byte	0x03, 0x1b
        /*008e*/ 	.short	0x00ff


	//----- nvinfo : EIATTR_NUM_BARRIERS
	.align		4
        /*0090*/ 	.byte	0x02, 0x4c
        /*0092*/ 	.byte	0x01
	.zero		1


	//----- nvinfo : EIATTR_MERCURY_ISA_VERSION
	.align		4
        /*0094*/ 	.byte	0x03, 0x5f
        /*0096*/ 	.short	0x0101


	//----- nvinfo : EIATTR_VRC_CTA_INIT_COUNT
	.align		4
        /*0098*/ 	.byte	0x02, 0x4a
	.zero		1
	.zero		1


	//----- nvinfo : EIATTR_EXIT_INSTR_OFFSETS
	.align		4
        /*009c*/ 	.byte	0x04, 0x1c
        /*009e*/ 	.short	(.L_27 - .L_26)


	//   ....[0]....
.L_26:
        /*00a0*/ 	.word	0x00002c40


	//----- nvinfo : EIATTR_CRS_STACK_SIZE
	.align		4
.L_27:
        /*00a4*/ 	.byte	0x04, 0x1e
        /*00a6*/ 	.short	(.L_29 - .L_28)
.L_28:
        /*00a8*/ 	.word	0x00000000


	//----- nvinfo : EIATTR_CBANK_PARAM_SIZE
	.align		4
.L_29:
        /*00ac*/ 	.byte	0x03, 0x19
        /*00ae*/ 	.short	0x0040


	//----- nvinfo : EIATTR_PARAM_CBANK
	.align		4
        /*00b0*/ 	.byte	0x04, 0x0a
        /*00b2*/ 	.short	(.L_31 - .L_30)
	.align		4
.L_30:
        /*00b4*/ 	.word	index@(.nv.constant0._Z11forceKernelPdS_S_S_S_S_S_m)
        /*00b8*/ 	.short	0x0380
        /*00ba*/ 	.short	0x0040


	//----- nvinfo : EIATTR_SW_WAR
	.align		4
.L_31:
        /*00bc*/ 	.byte	0x04, 0x36
        /*00be*/ 	.short	(.L_33 - .L_32)
.L_32:
        /*00c0*/ 	.word	0x00000008
.L_33:


//--------------------- .nv.callgraph             --------------------------
	.section	.nv.callgraph,"",@"SHT_CUDA_CALLGRAPH"
	.align	4
	.sectionentsize	8
	.align		4
        /*0000*/ 	.word	0x00000000
	.align		4
        /*0004*/ 	.word	0xffffffff
	.align		4
        /*0008*/ 	.word	0x00000000
	.align		4
        /*000c*/ 	.word	0xfffffffe
	.align		4
        /*0010*/ 	.word	0x00000000
	.align		4
        /*0014*/ 	.word	0xfffffffd
	.align		4
        /*0018*/ 	.word	0x00000000
	.align		4
        /*001c*/ 	.word	0xfffffffc


//--------------------- .text._Z11forceKernelPdS_S_S_S_S_S_m --------------------------
	.section	.text._Z11forceKernelPdS_S_S_S_S_S_m,"ax",@progbits
	.align	128
        .global         _Z11forceKernelPdS_S_S_S_S_S_m
        .type           _Z11forceKernelPdS_S_S_S_S_S_m,@function
        .size           _Z11forceKernelPdS_S_S_S_S_S_m,(.L_x_40 - _Z11forceKernelPdS_S_S_S_S_S_m)
        .other          _Z11forceKernelPdS_S_S_S_S_S_m,@"STO_CUDA_ENTRY STV_DEFAULT"
_Z11forceKernelPdS_S_S_S_S_S_m:
.text._Z11forceKernelPdS_S_S_S_S_S_m:
[----:B------:R-:W-:Y:S01]  /*0000*/  LDC R1, c[0x0][0x37c] ;  /* 0x0000df00ff017b82 */ /* 0x000fe20000000800 */
[----:B------:R-:W0:Y:S01]  /*0010*/  LDCU.64 UR6, c[0x0][0x3b8] ;  /* 0x00007700ff0677ac */ /* 0x000e220008000a00 */
[----:B------:R-:W1:Y:S06]  /*0020*/  S2R R3, SR_TID.X ;  /* 0x0000000000037919 */ /* 0x000e6c0000002100 */
[----:B------:R-:W1:Y:S01]  /*0030*/  S2UR UR4, SR_CTAID.X ;  /* 0x00000000000479c3 */ /* 0x000e620000002500 */
[----:B------:R-:W-:Y:S02]  /*0040*/  CS2R R16, SRZ ;  /* 0x0000000000107805 */ /* 0x000fe4000001ff00 */
[----:B------:R-:W-:-:S02]  /*0050*/  CS2R R28, SRZ ;  /* 0x00000000001c7805 */ /* 0x000fc4000001ff00 */
[----:B------:R-:W-:Y:S01]  /*0060*/  CS2R R14, SRZ ;  /* 0x00000000000e7805 */ /* 0x000fe2000001ff00 */
[----:B------:R-:W2:Y:S02]  /*0070*/  LDCU.64 UR12, c[0x0][0x358] ;  /* 0x00006b00ff0c77ac */ /* 0x000ea40008000a00 */
[----:B------:R-:W1:Y:S01]  /*0080*/  LDC R2, c[0x0][0x360] ;  /* 0x0000d800ff027b82 */ /* 0x000e620000000800 */
[----:B0-----:R-:W-:-:S04]  /*0090*/  UISETP.NE.U32.AND UP0, UPT, UR6, URZ, UPT ;  /* 0x000000ff0600728c */ /* 0x001fc8000bf05070 */
[----:B------:R-:W-:Y:S01]  /*00a0*/  UISETP.NE.AND.EX UP0, UPT, UR7, URZ, UPT, UP0 ;  /* 0x000000ff0700728c */ /* 0x000fe2000bf05300 */
[----:B-1----:R-:W-:-:S08]  /*00b0*/  IMAD R2, R2, UR4, R3 ;  /* 0x0000000402027c24 */ /* 0x002fd0000f8e0203 */
[----:B--2---:R-:W-:Y:S05]  /*00c0*/  BRA.U !UP0, `(.L_x_0) ;  /* 0x0000002908b87547 */ /* 0x004fea000b800000 */
[----:B------:R-:W0:Y:S08]  /*00d0*/  LDC.64 R12, c[0x0][0x380] ;  /* 0x0000e000ff0c7b82 */ /* 0x000e300000000a00 */
[----:B------:R-:W1:Y:S08]  /*00e0*/  LDC.64 R10, c[0x0][0x388] ;  /* 0x0000e200ff0a7b82 */ /* 0x000e700000000a00 */
[----:B------:R-:W2:Y:S08]  /*00f0*/  LDC.64 R8, c[0x0][0x390] ;  /* 0x0000e400ff087b82 */ /* 0x000eb00000000a00 */
[----:B------:R-:W3:Y:S01]  /*0100*/  LDC.64 R6, c[0x0][0x398] ;  /* 0x0000e600ff067b82 */ /* 0x000ee20000000a00 */
[----:B0-----:R-:W-:-:S06]  /*0110*/  IMAD.WIDE.U32 R12, R2, 0x8, R12 ;  /* 0x00000008020c7825 */ /* 0x001fcc00078e000c */
[----:B------:R-:W5:Y:S01]  /*0120*/  LDG.E.64 R12, desc[UR12][R12.64] ;  /* 0x0000000c0c0c7981 */ /* 0x000f62000c1e1b00 */
[----:B-1----:R-:W-:-:S06]  /*0130*/  IMAD.WIDE.U32 R10, R2, 0x8, R10 ;  /* 0x00000008020a7825 */ /* 0x002fcc00078e000a */
[----:B------:R-:W5:Y:S01]  /*0140*/  LDG.E.64 R10, desc[UR12][R10.64] ;  /* 0x0000000c0a0a7981 */ /* 0x000f62000c1e1b00 */
[----:B--2---:R-:W-:-:S06]  /*0150*/  IMAD.WIDE.U32 R8, R2, 0x8, R8 ;  /* 0x0000000802087825 */ /* 0x004fcc00078e0008 */
[----:B------:R-:W5:Y:S01]  /*0160*/  LDG.E.64 R8, desc[UR12][R8.64] ;  /* 0x0000000c08087981 */ /* 0x000f62000c1e1b00 */
[----:B---3--:R-:W-:-:S06]  /*0170*/  IMAD.WIDE.U32 R6, R2, 0x8, R6 ;  /* 0x0000000802067825 */ /* 0x008fcc00078e0006 */
[----:B------:R-:W5:Y:S01]  /*0180*/  LDG.E.64 R6, desc[UR12][R6.64] ;  /* 0x0000000c06067981 */ /* 0x000f62000c1e1b00 */
[----:B------:R-:W0:Y:S01]  /*0190*/  S2UR UR7, SR_CgaCtaId ;  /* 0x00000000000779c3 */ /* 0x000e220000008800 */
[----:B------:R-:W-:Y:S02]  /*01a0*/  UMOV UR4, 0x400 ;  /* 0x0000040000047882 */ /* 0x000fe40000000000 */
[----:B------:R-:W-:Y:S01]  /*01b0*/  UIADD3 UR5, UPT, UPT, UR4, 0x4000, URZ ;  /* 0x0000400004057890 */ /* 0x000fe2000fffe0ff */
[----:B------:R-:W-:Y:S02]  /*01c0*/  CS2R R14, SRZ ;  /* 0x00000000000e7805 */ /* 0x000fe4000001ff00 */
[----:B------:R-:W-:Y:S02]  /*01d0*/  CS2R R28, SRZ ;  /* 0x00000000001c7805 */ /* 0x000fe4000001ff00 */
[----:B------:R-:W-:Y:S01]  /*01e0*/  CS2R R16, SRZ ;  /* 0x0000000000107805 */ /* 0x000fe2000001ff00 */
[----:B------:R-:W-:Y:S01]  /*01f0*/  UMOV UR6, URZ ;  /* 0x000000ff00067c82 */ /* 0x000fe20008000000 */
[----:B0-----:R-:W-:-:S02]  /*0200*/  ULEA UR5, UR7, UR5, 0x18 ;  /* 0x0000000507057291 */ /* 0x001fc4000f8ec0ff */
[----:B------:R-:W-:-:S04]  /*0210*/  ULEA UR7, UR7, UR4, 0x18 ;  /* 0x0000000407077291 */ /* 0x000fc8000f8ec0ff */
[----:B------:R-:W-:Y:S01]  /*0220*/  LEA R0, R3, UR5, 0x3 ;  /* 0x0000000503007c11 */ /* 0x000fe2000f8e18ff */
[----:B------:R-:W-:-:S07]  /*0230*/  UMOV UR5, URZ ;  /* 0x000000ff00057c82 */ /* 0x000fce0008000000 */
.L_x_34:
[----:B------:R-:W0:Y:S01]  /*0240*/  LDCU.128 UR8, c[0x0][0x380] ;  /* 0x00007000ff0877ac */ /* 0x000e220008000c00 */
[----:B------:R-:W-:Y:S01]  /*0250*/  IADD3 R23, P0, PT, R3, UR5, RZ ;  /* 0x0000000503177c10 */ /* 0x000fe2000ff1e0ff */
[----:B------:R-:W1:Y:S04]  /*0260*/  LDCU.128 UR16, c[0x0][0x390] ;  /* 0x00007200ff1077ac */ /* 0x000e680008000c00 */
[----:B------:R-:W-:Y:S02]  /*0270*/  IMAD.X R4, RZ, RZ, UR6, P0 ;  /* 0x00000006ff047e24 */ /* 0x000fe400080e06ff */
[----:B------:R-:W-:Y:S01]  /*0280*/  IMAD.SHL.U32 R22, R23, 0x8, RZ ;  /* 0x0000000817167824 */ /* 0x000fe200078e00ff */
[----:B------:R-:W-:Y:S01]  /*0290*/  LEA R25, R3, UR7, 0x3 ;  /* 0x0000000703197c11 */ /* 0x000fe2000f8e18ff */
[----:B------:R-:W2:Y:S01]  /*02a0*/  LDCU.64 UR14, c[0x0][0x3b8] ;  /* 0x00007700ff0e77ac */ /* 0x000ea20008000a00 */
[----:B------:R-:W-:-:S02]  /*02b0*/  SHF.L.U64.HI R23, R23, 0x3, R4 ;  /* 0x0000000317177819 */ /* 0x000fc40000010204 */
[C---:B0-----:R-:W-:Y:S02]  /*02c0*/  IADD3 R4, P0, PT, R22.reuse, UR8, RZ ;  /* 0x0000000816047c10 */ /* 0x041fe4000ff1e0ff */
[C---:B------:R-:W-:Y:S02]  /*02d0*/  IADD3 R18, P1, PT, R22.reuse, UR10, RZ ;  /* 0x0000000a16127c10 */ /* 0x040fe4000ff3e0ff */
[C---:B-1----:R-:W-:Y:S02]  /*02e0*/  IADD3 R20, P2, PT, R22.reuse, UR16, RZ ;  /* 0x0000001016147c10 */ /* 0x042fe4000ff5e0ff */
[----:B------:R-:W-:Y:S02]  /*02f0*/  IADD3 R22, P3, PT, R22, UR18, RZ ;  /* 0x0000001216167c10 */ /* 0x000fe4000ff7e0ff */
[C---:B------:R-:W-:Y:S02]  /*0300*/  IADD3.X R5, PT, PT, R23.reuse, UR9, RZ, P0, !PT ;  /* 0x0000000917057c10 */ /* 0x040fe400087fe4ff */
[----:B------:R-:W-:-:S02]  /*0310*/  IADD3.X R19, PT, PT, R23, UR11, RZ, P1, !PT ;  /* 0x0000000b17137c10 */ /* 0x000fc40008ffe4ff */
[C---:B------:R-:W-:Y:S02]  /*0320*/  IADD3.X R21, PT, PT, R23.reuse, UR17, RZ, P2, !PT ;  /* 0x0000001117157c10 */ /* 0x040fe400097fe4ff */
[----:B------:R-:W-:Y:S01]  /*0330*/  IADD3.X R23, PT, PT, R23, UR19, RZ, P3, !PT ;  /* 0x0000001317177c10 */ /* 0x000fe20009ffe4ff */
[----:B------:R-:W3:Y:S04]  /*0340*/  LDG.E.64 R4, desc[UR12][R4.64] ;  /* 0x0000000c04047981 */ /* 0x000ee8000c1e1b00 */
[----:B------:R-:W4:Y:S04]  /*0350*/  LDG.E.64 R18, desc[UR12][R18.64] ;  /* 0x0000000c12127981 */ /* 0x000f28000c1e1b00 */
[----:B------:R-:W4:Y:S04]  /*0360*/  LDG.E.64 R20, desc[UR12][R20.64] ;  /* 0x0000000c14147981 */ /* 0x000f28000c1e1b00 */
[----:B------:R-:W4:Y:S01]  /*0370*/  LDG.E.64 R22, desc[UR12][R22.64] ;  /* 0x0000000c16167981 */ /* 0x000f22000c1e1b00 */
[----:B------:R-:W0:Y:S01]  /*0380*/  S2UR UR10, SR_CgaCtaId ;  /* 0x00000000000a79c3 */ /* 0x000e220000008800 */
[----:B------:R-:W-:Y:S01]  /*0390*/  UMOV UR9, 0x400 ;  /* 0x0000040000097882 */ /* 0x000fe20000000000 */
[----:B------:R-:W-:-:S02]  /*03a0*/  UIADD3 UR5, UP0, UPT, UR5, 0x400, URZ ;  /* 0x0000040005057890 */ /* 0x000fc4000ff1e0ff */
[----:B------:R-:W-:Y:S02]  /*03b0*/  UIADD3 UR4, UPT, UPT, UR9, 0x2000, URZ ;  /* 0x0000200009047890 */ /* 0x000fe4000fffe0ff */
[----:B------:R-:W-:Y:S02]  /*03c0*/  UIADD3 UR8, UPT, UPT, UR9, 0x6000, URZ ;  /* 0x0000600009087890 */ /* 0x000fe4000fffe0ff */
[----:B------:R-:W-:Y:S02]  /*03d0*/  UIADD3 UR9, UPT, UPT, UR9, 0x4000, URZ ;  /* 0x0000400009097890 */ /* 0x000fe4000fffe0ff */
[----:B------:R-:W-:Y:S02]  /*03e0*/  UIADD3.X UR6, UPT, UPT, URZ, UR6, URZ, UP0, !UPT ;  /* 0x00000006ff067290 */ /* 0x000fe400087fe4ff */
[----:B--2---:R-:W-:Y:S02]  /*03f0*/  UISETP.GE.U32.AND UP0, UPT, UR5, UR14, UPT ;  /* 0x0000000e0500728c */ /* 0x004fe4000bf06070 */
[----:B------:R-:W-:-:S02]  /*0400*/  UIADD3 UR11, UPT, UPT, UR7, 0x40, URZ ;  /* 0x00000040070b7890 */ /* 0x000fc4000fffe0ff */
[----:B------:R-:W-:Y:S01]  /*0410*/  UISETP.GE.U32.AND.EX UP0, UPT, UR6, UR15, UPT, UP0 ;  /* 0x0000000f0600728c */ /* 0x000fe2000bf06100 */
[----:B------:R-:W-:Y:S01]  /*0420*/  UMOV UR14, 0x400 ;  /* 0x00000400000e7882 */ /* 0x000fe20000000000 */
[----:B0-----:R-:W-:Y:S02]  /*0430*/  ULEA UR4, UR10, UR4, 0x18 ;  /* 0x000000040a047291 */ /* 0x001fe4000f8ec0ff */
[----:B------:R-:W-:Y:S02]  /*0440*/  ULEA UR8, UR10, UR8, 0x18 ;  /* 0x000000080a087291 */ /* 0x000fe4000f8ec0ff */
[----:B------:R-:W-:Y:S02]  /*0450*/  ULEA UR10, UR10, UR9, 0x18 ;  /* 0x000000090a0a7291 */ /* 0x000fe4000f8ec0ff */
[C---:B------:R-:W-:Y:S01]  /*0460*/  LEA R27, R3.reuse, UR4, 0x3 ;  /* 0x00000004031b7c11 */ /* 0x040fe2000f8e18ff */
[----:B------:R-:W-:Y:S01]  /*0470*/  UIADD3 UR9, UPT, UPT, UR4, 0x40, URZ ;  /* 0x0000004004097890 */ /* 0x000fe2000fffe0ff */
[----:B------:R-:W-:Y:S01]  /*0480*/  LEA R31, R3, UR8, 0x3 ;  /* 0x00000008031f7c11 */ /* 0x000fe2000f8e18ff */
[----:B------:R-:W-:-:S02]  /*0490*/  UIADD3 UR10, UPT, UPT, UR10, 0x40, URZ ;  /* 0x000000400a0a7890 */ /* 0x000fc4000fffe0ff */
[----:B------:R-:W-:Y:S01]  /*04a0*/  UIADD3 UR8, UPT, UPT, UR8, 0x40, URZ ;  /* 0x0000004008087890 */ /* 0x000fe2000fffe0ff */
[----:B------:R-:W-:Y:S01]  /*04b0*/  UMOV UR4, URZ ;  /* 0x000000ff00047c82 */ /* 0x000fe20008000000 */
[----:B---3--:R0:W-:Y:S04]  /*04c0*/  STS.64 [R25], R4 ;  /* 0x0000000419007388 */ /* 0x0081e80000000a00 */
[----:B----4-:R0:W-:Y:S04]  /*04d0*/  STS.64 [R27], R18 ;  /* 0x000000121b007388 */ /* 0x0101e80000000a00 */
[----:B------:R0:W-:Y:S04]  /*04e0*/  STS.64 [R0], R20 ;  /* 0x0000001400007388 */ /* 0x0001e80000000a00 */
[----:B------:R0:W-:Y:S01]  /*04f0*/  STS.64 [R31], R22 ;  /* 0x000000161f007388 */ /* 0x0001e20000000a00 */
[----:B------:R-:W-:Y:S06]  /*0500*/  BAR.SYNC.DEFER_BLOCKING 0x0 ;  /* 0x0000000000007b1d */ /* 0x000fec0000010000 */
.L_x_33:
[----:B0-----:R-:W0:Y:S01]  /*0510*/  LDS.64 R18, [UR9+-0x40] ;  /* 0xffffc009ff127984 */ /* 0x001e220008000a00 */
[----:B------:R-:W-:Y:S01]  /*0520*/  UMOV UR16, 0x97d889bc ;  /* 0x97d889bc00107882 */ /* 0x000fe20000000000 */
[----:B------:R-:W-:Y:S01]  /*0530*/  UMOV UR17, 0x3c9cd2b2 ;  /* 0x3c9cd2b200117882 */ /* 0x000fe20000000000 */
[----:B------:R-:W-:Y:S01]  /*0540*/  MOV R34, 0x0 ;  /* 0x0000000000227802 */ /* 0x000fe20000000f00 */
[----:B------:R-:W1:Y:S01]  /*0550*/  LDS.64 R30, [UR11+-0x40] ;  /* 0xffffc00bff1e7984 */ /* 0x000e620008000a00 */
[----:B------:R-:W-:Y:S01]  /*0560*/  IMAD.MOV.U32 R35, RZ, RZ, 0x3fd80000 ;  /* 0x3fd80000ff237424 */ /* 0x000fe200078e00ff */
[----:B------:R-:W-:Y:S02]  /*0570*/  BSSY.RECONVERGENT B1, `(.L_x_1) ;  /* 0x0000017000017945 */ /* 0x000fe40003800200 */
[----:B------:R-:W2:Y:S01]  /*0580*/  LDS.64 R26, [UR10+-0x40] ;  /* 0xffffc00aff1a7984 */ /* 0x000ea20008000a00 */
[----:B0----5:R-:W-:Y:S02]  /*0590*/  DADD R18, R10, -R18 ;  /* 0x000000000a127229 */ /* 0x021fe40000000812 */
[----:B-1----:R-:W-:-:S06]  /*05a0*/  DADD R30, R12, -R30 ;  /* 0x000000000c1e7229 */ /* 0x002fcc000000081e */
[----:B------:R-:W-:Y:S02]  /*05b0*/  DMUL R4, R18, R18 ;  /* 0x0000001212047228 */ /* 0x000fe40000000000 */
[----:B--2---:R-:W-:-:S06]  /*05c0*/  DADD R26, R8, -R26 ;  /* 0x00000000081a7229 */ /* 0x004fcc000000081a */
[----:B------:R-:W-:-:S08]  /*05d0*/  DFMA R4, R30, R30, R4 ;  /* 0x0000001e1e04722b */ /* 0x000fd00000000004 */
[----:B------:R-:W-:-:S08]  /*05e0*/  DFMA R4, R26, R26, R4 ;  /* 0x0000001a1a04722b */ /* 0x000fd00000000004 */
[----:B------:R-:W-:Y:S01]  /*05f0*/  DADD R32, R4, UR16 ;  /* 0x0000001004207e29 */ /* 0x000fe20008000000 */
[----:B------:R-:W-:-:S05]  /*0600*/  IMAD.MOV.U32 R4, RZ, RZ, RZ ;  /* 0x000000ffff047224 */ /* 0x000fca00078e00ff */
[----:B------:R-:W0:Y:S04]  /*0610*/  MUFU.RSQ64H R5, R33 ;  /* 0x0000002100057308 */ /* 0x000e280000001c00 */
[----:B------:R-:W-:-:S05]  /*0620*/  VIADD R22, R33, 0xfff00000 ;  /* 0xfff0000021167836 */ /* 0x000fca0000000000 */
[----:B------:R-:W-:Y:S01]  /*0630*/  ISETP.GE.U32.AND P0, PT, R22, 0x7fe00000, PT ;  /* 0x7fe000001600780c */ /* 0x000fe20003f06070 */
[----:B0-----:R-:W-:-:S08]  /*0640*/  DMUL R20, R4, R4 ;  /* 0x0000000404147228 */ /* 0x001fd00000000000 */
[----:B------:R-:W-:-:S08]  /*0650*/  DFMA R20, R32, -R20, 1 ;  /* 0x3ff000002014742b */ /* 0x000fd00000000814 */
[----:B------:R-:W-:Y:S02]  /*0660*/  DFMA R34, R20, R34, 0.5 ;  /* 0x3fe000001422742b */ /* 0x000fe40000000022 */
[----:B------:R-:W-:-:S08]  /*0670*/  DMUL R20, R4, R20 ;  /* 0x0000001404147228 */ /* 0x000fd00000000000 */
[----:B------:R-:W-:Y:S01]  /*0680*/  DFMA R34, R34, R20, R4 ;  /* 0x000000142222722b */ /* 0x000fe20000000004 */
[----:B------:R-:W-:Y:S10]  /*0690*/  @!P0 BRA `(.L_x_2) ;  /* 0x0000000000108947 */ /* 0x000ff40003800000 */
[----:B------:R-:W-:-:S07]  /*06a0*/  MOV R4, 0x6c0 ;  /* 0x000006c000047802 */ /* 0x000fce0000000f00 */
[----:B------:R-:W-:Y:S05]  /*06b0*/  CALL.REL.NOINC `($__internal_0_$__cuda_sm20_drsqrt_f64_slowpath_v2) ;  /* 0x0000002400647944 */ /* 0x000fea0003c00000 */
[----:B------:R-:W-:Y:S01]  /*06c0*/  IMAD.MOV.U32 R34, RZ, RZ, R32 ;  /* 0x000000ffff227224 */ /* 0x000fe200078e0020 */
[----:B------:R-:W-:-:S07]  /*06d0*/  MOV R35, R5 ;  /* 0x0000000500237202 */ /* 0x000fce0000000f00 */
.L_x_2:
[----:B------:R-:W-:Y:S05]  /*06e0*/  BSYNC.RECONVERGENT B1 ;  /* 0x0000000000017941 */ /* 0x000fea0003800200 */
.L_x_1:
[----:B------:R-:W0:Y:S01]  /*06f0*/  LDS.64 R4, [UR8+-0x40] ;  /* 0xffffc008ff047984 */ /* 0x000e220008000a00 */
[-C--:B------:R-:W-:Y:S01]  /*0700*/  DMUL R20, R34, R34.reuse ;  /* 0x0000002222147228 */ /* 0x080fe20000000000 */
[----:B------:R-:W-:Y:S01]  /*0710*/  UMOV UR16, 0x97d889bc ;  /* 0x97d889bc00107882 */ /* 0x000fe20000000000 */
[----:B------:R-:W-:Y:S01]  /*0720*/  UMOV UR17, 0x3c9cd2b2 ;  /* 0x3c9cd2b200117882 */ /* 0x000fe20000000000 */
[----:B------:R-:W1:Y:S01]  /*0730*/  LDS.64 R22, [UR9+-0x38] ;  /* 0xffffc809ff167984 */ /* 0x000e620008000a00 */
[----:B------:R-:W-:Y:S03]  /*0740*/  BSSY.RECONVERGENT B1, `(.L_x_3) ;  /* 0x0000020000017945 */ /* 0x000fe60003800200 */
[----:B------:R-:W2:Y:S01]  /*0750*/  LDS.64 R24, [UR11+-0x38] ;  /* 0xffffc80bff187984 */ /* 0x000ea20008000a00 */
[----:B------:R-:W-:-:S03]  /*0760*/  DMUL R34, R20, R34 ;  /* 0x0000002214227228 */ /* 0x000fc60000000000 */
[----:B------:R-:W3:Y:S01]  /*0770*/  LDS.64 R20, [UR10+-0x38] ;  /* 0xffffc80aff147984 */ /* 0x000ee20008000a00 */
[----:B0-----:R-:W-:Y:S02]  /*0780*/  DMUL R4, R6, R4 ;  /* 0x0000000406047228 */ /* 0x001fe40000000000 */
[----:B-1----:R-:W-:-:S06]  /*0790*/  DADD R22, R10, -R22 ;  /* 0x000000000a167229 */ /* 0x002fcc0000000816 */
[----:B------:R-:W-:Y:S02]  /*07a0*/  DMUL R34, R4, R34 ;  /* 0x0000002204227228 */ /* 0x000fe40000000000 */
[----:B--2---:R-:W-:Y:S02]  /*07b0*/  DADD R24, R12, -R24 ;  /* 0x000000000c187229 */ /* 0x004fe40000000818 */
[----:B------:R-:W-:Y:S02]  /*07c0*/  DMUL R4, R22, R22 ;  /* 0x0000001616047228 */ /* 0x000fe40000000000 */
[----:B---3--:R-:W-:Y:S02]  /*07d0*/  DADD R20, R8, -R20 ;  /* 0x0000000008147229 */ /* 0x008fe40000000814 */
[-C--:B------:R-:W-:Y:S02]  /*07e0*/  DFMA R30, R30, R34.reuse, R16 ;  /* 0x000000221e1e722b */ /* 0x080fe40000000010 */
[----:B------:R-:W-:-:S02]  /*07f0*/  DFMA R26, R26, R34, R14 ;  /* 0x000000221a1a722b */ /* 0x000fc4000000000e */
[----:B------:R-:W-:Y:S02]  /*0800*/  DFMA R4, R24, R24, R4 ;  /* 0x000000181804722b */ /* 0x000fe40000000004 */
[----:B------:R-:W-:Y:S01]  /*0810*/  DFMA R28, R18, R34, R28 ;  /* 0x00000022121c722b */ /* 0x000fe2000000001c */
[----:B------:R-:W-:Y:S02]  /*0820*/  IMAD.MOV.U32 R34, RZ, RZ, 0x0 ;  /* 0x00000000ff227424 */ /* 0x000fe400078e00ff */
[----:B------:R-:W-:-:S03]  /*0830*/  IMAD.MOV.U32 R35, RZ, RZ, 0x3fd80000 ;  /* 0x3fd80000ff237424 */ /* 0x000fc600078e00ff */
[----:B------:R-:W-:-:S08]  /*0840*/  DFMA R4, R20, R20, R4 ;  /* 0x000000141404722b */ /* 0x000fd00000000004 */
[----:B------:R-:W-:Y:S01]  /*0850*/  DADD R32, R4, UR16 ;  /* 0x0000001004207e29 */ /* 0x000fe20008000000 */
[----:B------:R-:W-:-:S05]  /*0860*/  IMAD.MOV.U32 R4, RZ, RZ, RZ ;  /* 0x000000ffff047224 */ /* 0x000fca00078e00ff */
[----:B------:R-:W0:Y:S04]  /*0870*/  MUFU.RSQ64H R5, R33 ;  /* 0x0000002100057308 */ /* 0x000e280000001c00 */
[----:B------:R-:W-:-:S04]  /*0880*/  IADD3 R14, PT, PT, R33, -0x100000, RZ ;  /* 0xfff00000210e7810 */ /* 0x000fc80007ffe0ff */
        /* <DEDUP_REMOVED lines=9> */
[----:B------:R-:W-:Y:S02]  /*0920*/  IMAD.MOV.U32 R34, RZ, RZ, R32 ;  /* 0x000000ffff227224 */ /* 0x000fe400078e0020 */
[----:B------:R-:W-:-:S07]  /*0930*/  IMAD.MOV.U32 R35, RZ, RZ, R5 ;  /* 0x000000ffff237224 */ /* 0x000fce00078e0005 */
.L_x_4:
[----:B------:R-:W-:Y:S05]  /*0940*/  BSYNC.RECONVERGENT B1 ;  /* 0x0000000000017941 */ /* 0x000fea0003800200 */
.L_x_3:
        /* <DEDUP_REMOVED lines=19> */
[----:B------:R-:W-:Y:S01]  /*0a80*/  MOV R34, 0x0 ;  /* 0x0000000000227802 */ /* 0x000fe20000000f00 */
[----:B------:R-:W-:-:S04]  /*0a90*/  IMAD.MOV.U32 R35, RZ, RZ, 0x3fd80000 ;  /* 0x3fd80000ff237424 */ /* 0x000fc800078e00ff */
        /* <DEDUP_REMOVED lines=16> */
.L_x_6:
[----:B------:R-:W-:Y:S05]  /*0ba0*/  BSYNC.RECONVERGENT B1 ;  /* 0x0000000000017941 */ /* 0x000fea0003800200 */
.L_x_5:
        /* <DEDUP_REMOVED lines=37> */
.L_x_8:
[----:B------:R-:W-:Y:S05]  /*0e00*/  BSYNC.RECONVERGENT B1 ;  /* 0x0000000000017941 */ /* 0x000fea0003800200 */
.L_x_7:
        /* <DEDUP_REMOVED lines=37> */
.L_x_10:
[----:B------:R-:W-:Y:S05]  /*1060*/  BSYNC.RECONVERGENT B1 ;  /* 0x0000000000017941 */ /* 0x000fea0003800200 */
.L_x_9:
        /* <DEDUP_REMOVED lines=37> */
.L_x_12:
[----:B------:R-:W-:Y:S05]  /*12c0*/  BSYNC.RECONVERGENT B1 ;  /* 0x0000000000017941 */ /* 0x000fea0003800200 */
.L_x_11:
        /* <DEDUP_REMOVED lines=37> */
.L_x_14:
[----:B------:R-:W-:Y:S05]  /*1520*/  BSYNC.RECONVERGENT B1 ;  /* 0x0000000000017941 */ /* 0x000fea0003800200 */
.L_x_13:
        /* <DEDUP_REMOVED lines=37> */
.L_x_16:
[----:B------:R-:W-:Y:S05]  /*1780*/  BSYNC.RECONVERGENT B1 ;  /* 0x0000000000017941 */ /* 0x000fea0003800200 */
.L_x_15:
[----:B------:R-:W0:Y:S01]  /*1790*/  LDS.64 R4, [UR8+-0x8] ;  /* 0xfffff808ff047984 */ /* 0x000e220008000a00 */
[-C--:B------:R-:W-:Y:S01]  /*17a0*/  DMUL R14, R34, R34.reuse ;  /* 0x00000022220e7228 */ /* 0x080fe20000000000 */
[----:B------:R-:W-:Y:S01]  /*17b0*/  UMOV UR16, 0x97d889bc ;  /* 0x97d889bc00107882 */ /* 0x000fe20000000000 */
[----:B------:R-:W-:Y:S01]  /*17c0*/  UMOV UR17, 0x3c9cd2b2 ;  /* 0x3c9cd2b200117882 */ /* 0x000fe20000000000 */
[----:B------:R-:W1:Y:S01]  /*17d0*/  LDS.64 R16, [UR9] ;  /* 0x00000009ff107984 */ /* 0x000e620008000a00 */
[----:B------:R-:W-:Y:S03]  /*17e0*/  BSSY.RECONVERGENT B1, `(.L_x_17) ;  /* 0x0000020000017945 */ /* 0x000fe60003800200 */
[----:B------:R-:W2:Y:S01]  /*17f0*/  LDS.64 R18, [UR11] ;  /* 0x0000000bff127984 */ /* 0x000ea20008000a00 */
[----:B------:R-:W-:-:S03]  /*1800*/  DMUL R34, R14, R34 ;  /* 0x000000220e227228 */ /* 0x000fc60000000000 */
[----:B------:R-:W3:Y:S01]  /*1810*/  LDS.64 R14, [UR10] ;  /* 0x0000000aff0e7984 */ /* 0x000ee20008000a00 */
        /* <DEDUP_REMOVED lines=26> */
[----:B------:R-:W-:Y:S01]  /*19c0*/  MOV R34, R32 ;  /* 0x0000002000227202 */ /* 0x000fe20000000f00 */
[----:B------:R-:W-:-:S07]  /*19d0*/  IMAD.MOV.U32 R35, RZ, RZ, R5 ;  /* 0x000000ffff237224 */ /* 0x000fce00078e0005 */
.L_x_18:
[----:B------:R-:W-:Y:S05]  /*19e0*/  BSYNC.RECONVERGENT B1 ;  /* 0x0000000000017941 */ /* 0x000fea0003800200 */
.L_x_17:
[----:B------:R-:W0:Y:S01]  /*19f0*/  LDS.64 R4, [UR8] ;  /* 0x00000008ff047984 */ /* 0x000e220008000a00 */
[-C--:B------:R-:W-:Y:S01]  /*1a00*/  DMUL R26, R34, R34.reuse ;  /* 0x00000022221a7228 */ /* 0x080fe20000000000 */
[----:B------:R-:W-:Y:S01]  /*1a10*/  UMOV UR16, 0x97d889bc ;  /* 0x97d889bc00107882 */ /* 0x000fe20000000000 */
[----:B------:R-:W-:Y:S01]  /*1a20*/  UMOV UR17, 0x3c9cd2b2 ;  /* 0x3c9cd2b200117882 */ /* 0x000fe20000000000 */
[----:B------:R-:W1:Y:S01]  /*1a30*/  LDS.64 R28, [UR9+0x8] ;  /* 0x00000809ff1c7984 */ /* 0x000e620008000a00 */
[----:B------:R-:W-:Y:S03]  /*1a40*/  BSSY.RECONVERGENT B1, `(.L_x_19) ;  /* 0x0000020000017945 */ /* 0x000fe60003800200 */
[----:B------:R-:W2:Y:S01]  /*1a50*/  LDS.64 R30, [UR11+0x8] ;  /* 0x0000080bff1e7984 */ /* 0x000ea20008000a00 */
[----:B------:R-:W-:-:S03]  /*1a60*/  DMUL R34, R26, R34 ;  /* 0x000000221a227228 */ /* 0x000fc60000000000 */
[----:B------:R-:W3:Y:S01]  /*1a70*/  LDS.64 R26, [UR10+0x8] ;  /* 0x0000080aff1a7984 */ /* 0x000ee20008000a00 */
        /* <DEDUP_REMOVED lines=28> */
.L_x_20:
[----:B------:R-:W-:Y:S05]  /*1c40*/  BSYNC.RECONVERGENT B1 ;  /* 0x0000000000017941 */ /* 0x000fea0003800200 */
.L_x_19:
[----:B------:R-:W0:Y:S01]  /*1c50*/  LDS.64 R4, [UR8+0x8] ;  /* 0x00000808ff047984 */ /* 0x000e220008000a00 */
        /* <DEDUP_REMOVED lines=36> */
.L_x_22:
[----:B------:R-:W-:Y:S05]  /*1ea0*/  BSYNC.RECONVERGENT B1 ;  /* 0x0000000000017941 */ /* 0x000fea0003800200 */
.L_x_21:
        /* <DEDUP_REMOVED lines=37> */
.L_x_24:
[----:B------:R-:W-:Y:S05]  /*2100*/  BSYNC.RECONVERGENT B1 ;  /* 0x0000000000017941 */ /* 0x000fea0003800200 */
.L_x_23:
        /* <DEDUP_REMOVED lines=37> */
.L_x_26:
[----:B------:R-:W-:Y:S05]  /*2360*/  BSYNC.RECONVERGENT B1 ;  /* 0x0000000000017941 */ /* 0x000fea0003800200 */
.L_x_25:
        /* <DEDUP_REMOVED lines=37> */
.L_x_28:
[----:B------:R-:W-:Y:S05]  /*25c0*/  BSYNC.RECONVERGENT B1 ;  /* 0x0000000000017941 */ /* 0x000fea0003800200 */
.L_x_27:
        /* <DEDUP_REMOVED lines=37> */
.L_x_30:
[----:B------:R-:W-:Y:S05]  /*2820*/  BSYNC.RECONVERGENT B1 ;  /* 0x0000000000017941 */ /* 0x000fea0003800200 */
.L_x_29:
        /* <DEDUP_REMOVED lines=18> */
[----:B------:R-:W-:-:S06]  /*2950*/  DFMA R24, R18, R34, R24 ;  /* 0x000000221218722b */ /* 0x000fcc0000000018 */
[----:B------:R-:W-:-:S08]  /*2960*/  DFMA R4, R30, R30, R4 ;  /* 0x0000001e1e04722b */ /* 0x000fd00000000004 */
[----:B------:R-:W-:Y:S01]  /*2970*/  DADD R32, R4, UR16 ;  /* 0x0000001004207e29 */ /* 0x000fe20008000000 */
[----:B------:R-:W-:-:S05]  /*2980*/  IMAD.MOV.U32 R4, RZ, RZ, RZ ;  /* 0x000000ffff047224 */ /* 0x000fca00078e00ff */
[----:B------:R-:W0:Y:S04]  /*2990*/  MUFU.RSQ64H R5, R33 ;  /* 0x0000002100057308 */ /* 0x000e280000001c00 */
[----:B------:R-:W-:-:S05]  /*29a0*/  VIADD R20, R33, 0xfff00000 ;  /* 0xfff0000021147836 */ /* 0x000fca0000000000 */
[----:B------:R-:W-:Y:S01]  /*29b0*/  ISETP.GE.U32.AND P0, PT, R20, 0x7fe00000, PT ;  /* 0x7fe000001400780c */ /* 0x000fe20003f06070 */
[----:B0-----:R-:W-:-:S08]  /*29c0*/  DMUL R14, R4, R4 ;  /* 0x00000004040e7228 */ /* 0x001fd00000000000 */
[----:B------:R-:W-:Y:S01]  /*29d0*/  DFMA R18, R32, -R14, 1 ;  /* 0x3ff000002012742b */ /* 0x000fe2000000080e */
[----:B------:R-:W-:Y:S01]  /*29e0*/  MOV R14, 0x0 ;  /* 0x00000000000e7802 */ /* 0x000fe20000000f00 */
[----:B------:R-:W-:-:S06]  /*29f0*/  IMAD.MOV.U32 R15, RZ, RZ, 0x3fd80000 ;  /* 0x3fd80000ff0f7424 */ /* 0x000fcc00078e00ff */
[----:B------:R-:W-:Y:S02]  /*2a00*/  DFMA R14, R18, R14, 0.5 ;  /* 0x3fe00000120e742b */ /* 0x000fe4000000000e */
[----:B------:R-:W-:-:S08]  /*2a10*/  DMUL R18, R4, R18 ;  /* 0x0000001204127228 */ /* 0x000fd00000000000 */
[----:B------:R-:W-:Y:S01]  /*2a20*/  DFMA R4, R14, R18, R4 ;  /* 0x000000120e04722b */ /* 0x000fe20000000004 */
[----:B------:R-:W-:Y:S10]  /*2a30*/  @!P0 BRA `(.L_x_32) ;  /* 0x00000000000c8947 */ /* 0x000ff40003800000 */
[----:B------:R-:W-:-:S07]  /*2a40*/  MOV R4, 0x2a60 ;  /* 0x00002a6000047802 */ /* 0x000fce0000000f00 */
[----:B------:R-:W-:Y:S05]  /*2a50*/  CALL.REL.NOINC `($__internal_0_$__cuda_sm20_drsqrt_f64_slowpath_v2) ;  /* 0x00000000007c7944 */ /* 0x000fea0003c00000 */
[----:B------:R-:W-:-:S07]  /*2a60*/  MOV R4, R32 ;  /* 0x0000002000047202 */ /* 0x000fce0000000f00 */
.L_x_32:
[----:B------:R-:W-:Y:S05]  /*2a70*/  BSYNC.RECONVERGENT B1 ;  /* 0x0000000000017941 */ /* 0x000fea0003800200 */
.L_x_31:
[----:B------:R-:W0:Y:S01]  /*2a80*/  LDS.64 R14, [UR8+0x38] ;  /* 0x00003808ff0e7984 */ /* 0x000e220008000a00 */
[-C--:B------:R-:W-:Y:S01]  /*2a90*/  DMUL R18, R4, R4.reuse ;  /* 0x0000000404127228 */ /* 0x080fe20000000000 */
[----:B------:R-:W-:Y:S02]  /*2aa0*/  UIADD3 UR14, UP1, UPT, UR14, -0x10, URZ ;  /* 0xfffffff00e0e7890 */ /* 0x000fe4000ff3e0ff */
[----:B------:R-:W-:Y:S02]  /*2ab0*/  UIADD3 UR11, UPT, UPT, UR11, 0x80, URZ ;  /* 0x000000800b0b7890 */ /* 0x000fe4000fffe0ff */
[----:B------:R-:W-:Y:S02]  /*2ac0*/  UIADD3.X UR4, UPT, UPT, UR4, -0x1, URZ, UP1, !UPT ;  /* 0xffffffff04047890 */ /* 0x000fe40008ffe4ff */
[----:B------:R-:W-:Y:S01]  /*2ad0*/  UISETP.NE.U32.AND UP1, UPT, UR14, URZ, UPT ;  /* 0x000000ff0e00728c */ /* 0x000fe2000bf25070 */
[----:B------:R-:W-:Y:S01]  /*2ae0*/  DMUL R18, R18, R4 ;  /* 0x0000000412127228 */ /* 0x000fe20000000000 */
[----:B------:R-:W-:-:S02]  /*2af0*/  UIADD3 UR9, UPT, UPT, UR9, 0x80, URZ ;  /* 0x0000008009097890 */ /* 0x000fc4000fffe0ff */
[----:B------:R-:W-:Y:S02]  /*2b00*/  UISETP.NE.AND.EX UP1, UPT, UR4, URZ, UPT, UP1 ;  /* 0x000000ff0400728c */ /* 0x000fe4000bf25310 */
[----:B------:R-:W-:Y:S02]  /*2b10*/  UIADD3 UR10, UPT, UPT, UR10, 0x80, URZ ;  /* 0x000000800a0a7890 */ /* 0x000fe4000fffe0ff */
[----:B------:R-:W-:Y:S01]  /*2b20*/  UIADD3 UR8, UPT, UPT, UR8, 0x80, URZ ;  /* 0x0000008008087890 */ /* 0x000fe2000fffe0ff */
[----:B0-----:R-:W-:-:S08]  /*2b30*/  DMUL R14, R6, R14 ;  /* 0x0000000e060e7228 */ /* 0x001fd00000000000 */
[----:B------:R-:W-:-:S08]  /*2b40*/  DMUL R14, R14, R18 ;  /* 0x000000120e0e7228 */ /* 0x000fd00000000000 */
[-C--:B------:R-:W-:Y:S02]  /*2b50*/  DFMA R16, R28, R14.reuse, R16 ;  /* 0x0000000e1c10722b */ /* 0x080fe40000000010 */
[-C--:B------:R-:W-:Y:S02]  /*2b60*/  DFMA R28, R26, R14.reuse, R22 ;  /* 0x0000000e1a1c722b */ /* 0x080fe40000000016 */
[----:B------:R-:W-:Y:S01]  /*2b70*/  DFMA R14, R30, R14, R24 ;  /* 0x0000000e1e0e722b */ /* 0x000fe20000000018 */
[----:B------:R-:W-:Y:S10]  /*2b80*/  BRA.U UP1, `(.L_x_33) ;  /* 0xffffffd901607547 */ /* 0x000ff4000b83ffff */
[----:B------:R-:W-:Y:S06]  /*2b90*/  BAR.SYNC.DEFER_BLOCKING 0x0 ;  /* 0x0000000000007b1d */ /* 0x000fec0000010000 */
[----:B------:R-:W-:Y:S05]  /*2ba0*/  BRA.U !UP0, `(.L_x_34) ;  /* 0xffffffd508a47547 */ /* 0x000fea000b83ffff */
.L_x_0:
[----:B------:R-:W0:Y:S08]  /*2bb0*/  LDC.64 R4, c[0x0][0x3a0] ;  /* 0x0000e800ff047b82 */ /* 0x000e300000000a00 */
[----:B------:R-:W1:Y:S08]  /*2bc0*/  LDC.64 R6, c[0x0][0x3a8] ;  /* 0x0000ea00ff067b82 */ /* 0x000e700000000a00 */
[----:B------:R-:W2:Y:S01]  /*2bd0*/  LDC.64 R8, c[0x0][0x3b0] ;  /* 0x0000ec00ff087b82 */ /* 0x000ea20000000a00 */
[----:B0-----:R-:W-:-:S05]  /*2be0*/  IMAD.WIDE.U32 R4, R2, 0x8, R4 ;  /* 0x0000000802047825 */ /* 0x001fca00078e0004 */
[----:B------:R-:W-:Y:S01]  /*2bf0*/  STG.E.64 desc[UR12][R4.64], R16 ;  /* 0x0000001004007986 */ /* 0x000fe2000c101b0c */
[----:B-1----:R-:W-:-:S05]  /*2c00*/  IMAD.WIDE.U32 R6, R2, 0x8, R6 ;  /* 0x0000000802067825 */ /* 0x002fca00078e0006 */
[----:B------:R-:W-:Y:S01]  /*2c10*/  STG.E.64 desc[UR12][R6.64], R28 ;  /* 0x0000001c06007986 */ /* 0x000fe2000c101b0c */
[----:B--2---:R-:W-:-:S05]  /*2c20*/  IMAD.WIDE.U32 R2, R2, 0x8, R8 ;  /* 0x0000000802027825 */ /* 0x004fca00078e0008 */
[----:B------:R-:W-:Y:S01]  /*2c30*/  STG.E.64 desc[UR12][R2.64], R14 ;  /* 0x0000000e02007986 */ /* 0x000fe2000c101b0c */
[----:B------:R-:W-:Y:S05]  /*2c40*/  EXIT ;  /* 0x000000000000794d */ /* 0x000fea0003800000 */
        .weak           $__internal_0_$__cuda_sm20_drsqrt_f64_slowpath_v2
        .type           $__internal_0_$__cuda_sm20_drsqrt_f64_slowpath_v2,@function
        .size           $__internal_0_$__cuda_sm20_drsqrt_f64_slowpath_v2,(.L_x_40 - $__internal_0_$__cuda_sm20_drsqrt_f64_slowpath_v2)
$__internal_0_$__cuda_sm20_drsqrt_f64_slowpath_v2:
[----:B------:R-:W-:Y:S01]  /*2c50*/  DSETP.NEU.AND P0, PT, R32, RZ, PT ;  /* 0x000000ff2000722a */ /* 0x000fe20003f0d000 */
[----:B------:R-:W-:Y:S01]  /*2c60*/  BSSY.RECONVERGENT B0, `(.L_x_35) ;  /* 0x000001c000007945 */ /* 0x000fe20003800200 */
[----:B------:R-:W-:-:S12]  /*2c70*/  LOP3.LUT R5, R33, 0x80000000, RZ, 0xc0, !PT ;  /* 0x8000000021057812 */ /* 0x000fd800078ec0ff */
[----:B------:R-:W-:Y:S05]  /*2c80*/  @!P0 BRA `(.L_x_36) ;  /* 0x00000000005c8947 */ /* 0x000fea0003800000 */
[----:B------:R-:W-:-:S14]  /*2c90*/  DSETP.GTU.AND P0, PT, |R32|, +INF , PT ;  /* 0x7ff000002000742a */ /* 0x000fdc0003f0c200 */
[----:B------:R-:W-:Y:S05]  /*2ca0*/  @P0 BRA `(.L_x_37) ;  /* 0x00000000004c0947 */ /* 0x000fea0003800000 */
[----:B------:R-:W-:-:S13]  /*2cb0*/  ISETP.NE.AND P0, PT, R5, RZ, PT ;  /* 0x000000ff0500720c */ /* 0x000fda0003f05270 */
[----:B------:R-:W-:Y:S02]  /*2cc0*/  @P0 IMAD.MOV.U32 R34, RZ, RZ, 0x0 ;  /* 0x00000000ff220424 */ /* 0x000fe400078e00ff */
[----:B------:R-:W-:Y:S01]  /*2cd0*/  @P0 IMAD.MOV.U32 R35, RZ, RZ, -0x80000 ;  /* 0xfff80000ff230424 */ /* 0x000fe200078e00ff */
[----:B------:R-:W-:Y:S06]  /*2ce0*/  @P0 BRA `(.L_x_38) ;  /* 0x00000000004c0947 */ /* 0x000fec0003800000 */
[----:B------:R-:W-:-:S14]  /*2cf0*/  DSETP.NEU.AND P0, PT, |R32|, +INF , PT ;  /* 0x7ff000002000742a */ /* 0x000fdc0003f0d200 */
[----:B------:R-:W-:Y:S01]  /*2d00*/  @!P0 CS2R R34, SRZ ;  /* 0x0000000000228805 */ /* 0x000fe2000001ff00 */
[----:B------:R-:W-:Y:S06]  /*2d10*/  @!P0 BRA `(.L_x_38) ;  /* 0x0000000000408947 */ /* 0x000fec0003800000 */
[----:B------:R-:W-:Y:S01]  /*2d20*/  DMUL R32, R32, 1.80143985094819840000e+16 ;  /* 0x4350000020207828 */ /* 0x000fe20000000000 */
[----:B------:R-:W-:-:S05]  /*2d30*/  MOV R36, RZ ;  /* 0x000000ff00247202 */ /* 0x000fca0000000f00 */
[----:B------:R-:W0:Y:S02]  /*2d40*/  MUFU.RSQ64H R37, R33 ;  /* 0x0000002100257308 */ /* 0x000e240000001c00 */
[----:B0-----:R-:W-:-:S08]  /*2d50*/  DMUL R34, R36, R36 ;  /* 0x0000002424227228 */ /* 0x001fd00000000000 */
[----:B------:R-:W-:Y:S01]  /*2d60*/  DFMA R34, R32, -R34, 1 ;  /* 0x3ff000002022742b */ /* 0x000fe20000000822 */
[----:B------:R-:W-:Y:S02]  /*2d70*/  IMAD.MOV.U32 R32, RZ, RZ, 0x0 ;  /* 0x00000000ff207424 */ /* 0x000fe400078e00ff */
[----:B------:R-:W-:-:S06]  /*2d80*/  IMAD.MOV.U32 R33, RZ, RZ, 0x3fd80000 ;  /* 0x3fd80000ff217424 */ /* 0x000fcc00078e00ff */
[----:B------:R-:W-:Y:S02]  /*2d90*/  DFMA R32, R34, R32, 0.5 ;  /* 0x3fe000002220742b */ /* 0x000fe40000000020 */
[----:B------:R-:W-:-:S08]  /*2da0*/  DMUL R34, R36, R34 ;  /* 0x0000002224227228 */ /* 0x000fd00000000000 */
[----:B------:R-:W-:-:S08]  /*2db0*/  DFMA R34, R32, R34, R36 ;  /* 0x000000222022722b */ /* 0x000fd00000000024 */
[----:B------:R-:W-:Y:S01]  /*2dc0*/  DMUL R34, R34, 134217728 ;  /* 0x41a0000022227828 */ /* 0x000fe20000000000 */
[----:B------:R-:W-:Y:S10]  /*2dd0*/  BRA `(.L_x_38) ;  /* 0x0000000000107947 */ /* 0x000ff40003800000 */
.L_x_37:
[----:B------:R-:W-:Y:S01]  /*2de0*/  DADD R34, R32, R32 ;  /* 0x0000000020227229 */ /* 0x000fe20000000020 */
[----:B------:R-:W-:Y:S10]  /*2df0*/  BRA `(.L_x_38) ;  /* 0x0000000000087947 */ /* 0x000ff40003800000 */
.L_x_36:
[----:B------:R-:W-:Y:S02]  /*2e00*/  LOP3.LUT R35, R5, 0x7ff00000, RZ, 0xfc, !PT ;  /* 0x7ff0000005237812 */ /* 0x000fe400078efcff */
[----:B------:R-:W-:-:S07]  /*2e10*/  MOV R34, RZ ;  /* 0x000000ff00227202 */ /* 0x000fce0000000f00 */
.L_x_38:
[----:B------:R-:W-:Y:S05]  /*2e20*/  BSYNC.RECONVERGENT B0 ;  /* 0x0000000000007941 */ /* 0x000fea0003800200 */
.L_x_35:
[----:B------:R-:W-:Y:S01]  /*2e30*/  IMAD.MOV.U32 R32, RZ, RZ, R34 ;  /* 0x000000ffff207224 */ /* 0x000fe200078e0022 */
[----:B------:R-:W-:Y:S01]  /*2e40*/  MOV R34, R4 ;  /* 0x0000000400227202 */ /* 0x000fe20000000f00 */
[----:B------:R-:W-:Y:S02]  /*2e50*/  IMAD.MOV.U32 R5, RZ, RZ, R35 ;  /* 0x000000ffff057224 */ /* 0x000fe400078e0023 */
[----:B------:R-:W-:-:S04]  /*2e60*/  IMAD.MOV.U32 R35, RZ, RZ, 0x0 ;  /* 0x00000000ff237424 */ /* 0x000fc800078e00ff */
[----:B------:R-:W-:Y:S05]  /*2e70*/  RET.REL.NODEC R34 `(_Z11forceKernelPdS_S_S_S_S_S_m) ;  /* 0xffffffd022607950 */ /* 0x000fea0003c3ffff */
.L_x_39:
[----:B------:R-:W-:-:S00]  /*2e80*/  BRA `(.L_x_39) ;  /* 0xfffffffc00fc7947 */ /* 0x000fc0000383ffff */
[----:B------:R-:W-:-:S00]  /*2e90*/  NOP ;  /* 0x0000000000007918 */ /* 0x000fc00000000000 */
        /* <DEDUP_REMOVED lines=14> */
.L_x_40:


//--------------------- .nv.shared._Z11forceKernelPdS_S_S_S_S_S_m --------------------------
	.section	.nv.shared._Z11forceKernelPdS_S_S_S_S_S_m,"aw",@nobits
	.sectionflags	@""
	.align	8
.nv.shared._Z11forceKernelPdS_S_S_S_S_S_m:
	.zero		33792


//--------------------- .nv.shared.reserved.0     --------------------------
	.section	.nv.shared.reserved.0,"aw",@nobits
	.weak		__nv_reservedSMEM_offset_0_alias
	.size		__nv_reservedSMEM_offset_0_alias, 0, 64
	.other		__nv_reservedSMEM_offset_0_alias,@"STO_CUDA_RESERVED_SHARED STV_DEFAULT"
__nv_reservedSMEM_offset_0_alias:
	.zero		0
	.zero		64


//--------------------- .nv.constant0._Z11forceKernelPdS_S_S_S_S_S_m --------------------------
	.section	.nv.constant0._Z11forceKernelPdS_S_S_S_S_S_m,"a",@progbits
	.sectionflags	@""
	.align	4
.nv.constant0._Z11forceKernelPdS_S_S_S_S_S_m:
	.zero		960


//--------------------- SYMBOLS --------------------------

	.type		.nv.reservedSmem.offset0,@object
	.size		.nv.reservedSmem.offset0,0x4
	.type		.nv.reservedSmem.cap,@object
	.size		.nv.reservedSmem.cap,0x4
